	.headerflags	@"EF_CUDA_TEXMODE_UNIFIED EF_CUDA_64BIT_ADDRESS EF_CUDA_ACCELERATORS EF_CUDA_SM90 EF_CUDA_VIRTUAL_SM(EF_CUDA_SM90)"
	.elftype	@"ET_EXEC"


//--------------------- .nv.info                  --------------------------
	.section	.nv.info,"",@"SHT_CUDA_INFO"
	.align	4


	//----- nvinfo : EIATTR_REGCOUNT
	.align		4
        /*0000*/ 	.byte	0x04, 0x2f
        /*0002*/ 	.short	(.L_3 - .L_2)
	.align		4
.L_2:
        /*0004*/ 	.word	index@(triton_poi_fused__native_batch_norm_legit_no_training_relu_threshold_backward_30)
        /*0008*/ 	.word	0x00000020


	//----- nvinfo : EIATTR_MIN_STACK_SIZE
	.align		4
.L_3:
        /*000c*/ 	.byte	0x04, 0x12
        /*000e*/ 	.short	(.L_5 - .L_4)
	.align		4
.L_4:
        /*0010*/ 	.word	index@(triton_poi_fused__native_batch_norm_legit_no_training_relu_threshold_backward_30)
        /*0014*/ 	.word	0x00000000


	//----- nvinfo : EIATTR_FRAME_SIZE
	.align		4
.L_5:
        /*0018*/ 	.byte	0x04, 0x11
        /*001a*/ 	.short	(.L_7 - .L_6)
	.align		4
.L_6:
        /*001c*/ 	.word	index@(triton_poi_fused__native_batch_norm_legit_no_training_relu_threshold_backward_30)
        /*0020*/ 	.word	0x00000000


	//----- nvinfo : EIATTR_MIN_STACK_SIZE
	.align		4
.L_7:
        /*0024*/ 	.byte	0x04, 0x12
        /*0026*/ 	.short	(.L_9 - .L_8)
	.align		4
.L_8:
        /*0028*/ 	.word	index@(triton_poi_fused__native_batch_norm_legit_no_training_relu_threshold_backward_30)
        /*002c*/ 	.word	0x00000000
.L_9:


//--------------------- .nv.info.triton_poi_fused__native_batch_norm_legit_no_training_relu_threshold_backward_30 --------------------------
	.section	.nv.info.triton_poi_fused__native_batch_norm_legit_no_training_relu_threshold_backward_30,"",@"SHT_CUDA_INFO"
	.sectionflags	@""
	.align	4


	//----- nvinfo : EIATTR_CUDA_API_VERSION
	.align		4
        /*0000*/ 	.byte	0x04, 0x37
        /*0002*/ 	.short	(.L_11 - .L_10)
.L_10:
        /*0004*/ 	.word	0x0000007c


	//----- nvinfo : EIATTR_KPARAM_INFO
	.align		4
.L_11:
        /*0008*/ 	.byte	0x04, 0x17
        /*000a*/ 	.short	(.L_13 - .L_12)
.L_12:
        /*000c*/ 	.word	0x00000000
        /*0010*/ 	.short	0x0008
        /*0012*/ 	.short	0x003c
        /*0014*/ 	.byte	0x00, 0xf0, 0x11, 0x00


	//----- nvinfo : EIATTR_KPARAM_INFO
	.align		4
.L_13:
        /*0018*/ 	.byte	0x04, 0x17
        /*001a*/ 	.short	(.L_15 - .L_14)
.L_14:
        /*001c*/ 	.word	0x00000000
        /*0020*/ 	.short	0x0007
        /*0022*/ 	.short	0x0038
        /*0024*/ 	.byte	0x00, 0xf0, 0x11, 0x00


	//----- nvinfo : EIATTR_KPARAM_INFO
	.align		4
.L_15:
        /*0028*/ 	.byte	0x04, 0x17
        /*002a*/ 	.short	(.L_17 - .L_16)
.L_16:
        /*002c*/ 	.word	0x00000000
        /*0030*/ 	.short	0x0006
        /*0032*/ 	.short	0x0030
        /*0034*/ 	.byte	0x00, 0xf4, 0x21, 0x00


	//----- nvinfo : EIATTR_KPARAM_INFO
	.align		4
.L_17:
        /*0038*/ 	.byte	0x04, 0x17
        /*003a*/ 	.short	(.L_19 - .L_18)
.L_18:
        /*003c*/ 	.word	0x00000000
        /*0040*/ 	.short	0x0005
        /*0042*/ 	.short	0x0028
        /*0044*/ 	.byte	0x00, 0xf4, 0x21, 0x00


	//----- nvinfo : EIATTR_KPARAM_INFO
	.align		4
.L_19:
        /*0048*/ 	.byte	0x04, 0x17
        /*004a*/ 	.short	(.L_21 - .L_20)
.L_20:
        /*004c*/ 	.word	0x00000000
        /*0050*/ 	.short	0x0004
        /*0052*/ 	.short	0x0020
        /*0054*/ 	.byte	0x00, 0xf4, 0x21, 0x00


	//----- nvinfo : EIATTR_KPARAM_INFO
	.align		4
.L_21:
        /*0058*/ 	.byte	0x04, 0x17
        /*005a*/ 	.short	(.L_23 - .L_22)
.L_22:
        /*005c*/ 	.word	0x00000000
        /*0060*/ 	.short	0x0003
        /*0062*/ 	.short	0x0018
        /*0064*/ 	.byte	0x00, 0xf4, 0x21, 0x00


	//----- nvinfo : EIATTR_KPARAM_INFO
	.align		4
.L_23:
        /*0068*/ 	.byte	0x04, 0x17
        /*006a*/ 	.short	(.L_25 - .L_24)
.L_24:
        /*006c*/ 	.word	0x00000000
        /*0070*/ 	.short	0x0002
        /*0072*/ 	.short	0x0010
        /*0074*/ 	.byte	0x00, 0xf4, 0x21, 0x00


	//----- nvinfo : EIATTR_KPARAM_INFO
	.align		4
.L_25:
        /*0078*/ 	.byte	0x04, 0x17
        /*007a*/ 	.short	(.L_27 - .L_26)
.L_26:
        /*007c*/ 	.word	0x00000000
        /*0080*/ 	.short	0x0001
        /*0082*/ 	.short	0x0008
        /*0084*/ 	.byte	0x00, 0xf4, 0x21, 0x00


	//----- nvinfo : EIATTR_KPARAM_INFO
	.align		4
.L_27:
        /*0088*/ 	.byte	0x04, 0x17
        /*008a*/ 	.short	(.L_29 - .L_28)
.L_28:
        /*008c*/ 	.word	0x00000000
        /*0090*/ 	.short	0x0000
        /*0092*/ 	.short	0x0000
        /*0094*/ 	.byte	0x00, 0xf4, 0x21, 0x00


	//----- nvinfo : EIATTR_SPARSE_MMA_MASK
	.align		4
.L_29:
        /*0098*/ 	.byte	0x03, 0x50
        /*009a*/ 	.short	0x0000


	//----- nvinfo : EIATTR_MAXREG_COUNT
	.align		4
        /*009c*/ 	.byte	0x03, 0x1b
        /*009e*/ 	.short	0x00ff


	//----- nvinfo : EIATTR_EXIT_INSTR_OFFSETS
	.align		4
        /*00a0*/ 	.byte	0x04, 0x1c
        /*00a2*/ 	.short	(.L_31 - .L_30)


	//   ....[0]....
.L_30:
        /*00a4*/ 	.word	0x00000e00


	//   ....[1]....
        /*00a8*/ 	.word	0x00000e20


	//----- nvinfo : EIATTR_REQNTID
	.align		4
.L_31:
        /*00ac*/ 	.byte	0x04, 0x10
        /*00ae*/ 	.short	(.L_33 - .L_32)
.L_32:
        /*00b0*/ 	.word	0x00000080
        /*00b4*/ 	.word	0x00000001
        /*00b8*/ 	.word	0x00000001


	//----- nvinfo : EIATTR_CBANK_PARAM_SIZE
	.align		4
.L_33:
        /*00bc*/ 	.byte	0x03, 0x19
        /*00be*/ 	.short	0x0040


	//----- nvinfo : EIATTR_PARAM_CBANK
	.align		4
        /*00c0*/ 	.byte	0x04, 0x0a
        /*00c2*/ 	.short	(.L_35 - .L_34)
	.align		4
.L_34:
        /*00c4*/ 	.word	index@(.nv.constant0.triton_poi_fused__native_batch_norm_legit_no_training_relu_threshold_backward_30)
        /*00c8*/ 	.short	0x0210
        /*00ca*/ 	.short	0x0040


	//----- nvinfo : EIATTR_SW_WAR
	.align		4
.L_35:
        /*00cc*/ 	.byte	0x04, 0x36
        /*00ce*/ 	.short	(.L_37 - .L_36)
.L_36:
        /*00d0*/ 	.word	0x00000008
.L_37:


//--------------------- .nv.callgraph             --------------------------
	.section	.nv.callgraph,"",@"SHT_CUDA_CALLGRAPH"
	.align	4
	.sectionentsize	8
	.align		4
        /*0000*/ 	.word	0x00000000
	.align		4
        /*0004*/ 	.word	0xffffffff
	.align		4
        /*0008*/ 	.word	0x00000000
	.align		4
        /*000c*/ 	.word	0xfffffffe
	.align		4
        /*0010*/ 	.word	0x00000000
	.align		4
        /*0014*/ 	.word	0xfffffffd
	.align		4
        /*0018*/ 	.word	0x00000000
	.align		4
        /*001c*/ 	.word	0xfffffffc


//--------------------- .nv.constant4             --------------------------
	.section	.nv.constant4,"a",@progbits
	.align	8
	.align		8
.nv.constant4:
        /*0000*/ 	.dword	_$_str
	.align		8
        /*0008*/ 	.dword	_$_str_$_2


//--------------------- .text.triton_poi_fused__native_batch_norm_legit_no_training_relu_threshold_backward_30 --------------------------
	.section	.text.triton_poi_fused__native_batch_norm_legit_no_training_relu_threshold_backward_30,"ax",@progbits
	.sectionflags	@"SHF_BARRIERS=1"
	.align	128
        .global         triton_poi_fused__native_batch_norm_legit_no_training_relu_threshold_backward_30
        .type           triton_poi_fused__native_batch_norm_legit_no_training_relu_threshold_backward_30,@function
        .size           triton_poi_fused__native_batch_norm_legit_no_training_relu_threshold_backward_30,(.L_x_1 - triton_poi_fused__native_batch_norm_legit_no_training_relu_threshold_backward_30)
        .other          triton_poi_fused__native_batch_norm_legit_no_training_relu_threshold_backward_30,@"STO_CUDA_ENTRY STV_DEFAULT"
triton_poi_fused__native_batch_norm_legit_no_training_relu_threshold_backward_30:
.text.triton_poi_fused__native_batch_norm_legit_no_training_relu_threshold_backward_30:
[----:B------:R-:W0:Y:S01]  /*0000*/  LDC R1, c[0x0][0x28] ;  /* 0x00000a00ff017b82 */ /* 0x000e220000000800 */
[----:B------:R-:W1:Y:S01]  /*0010*/  S2R R4, SR_TID.X ;  /* 0x0000000000047919 */ /* 0x000e620000002100 */
[----:B------:R-:W-:Y:S01]  /*0020*/  CS2R R14, SRZ ;  /* 0x00000000000e7805 */ /* 0x000fe2000001ff00 */
[----:B------:R-:W-:Y:S01]  /*0030*/  ULDC.64 UR6, c[0x0][0x208] ;  /* 0x0000820000067ab9 */ /* 0x000fe20000000a00 */
[----:B------:R-:W2:Y:S01]  /*0040*/  S2R R6, SR_CTAID.Y ;  /* 0x0000000000067919 */ /* 0x000ea20000002600 */
[----:B------:R-:W3:Y:S03]  /*0050*/  S2R R7, SR_CTAID.X ;  /* 0x0000000000077919 */ /* 0x000ee60000002500 */
[----:B------:R-:W4:Y:S01]  /*0060*/  S2UR UR5, SR_CgaCtaId ;  /* 0x00000000000579c3 */ /* 0x000f220000008800 */
[----:B------:R-:W-:-:S07]  /*0070*/  UMOV UR4, 0x400 ;  /* 0x0000040000047882 */ /* 0x000fce0000000000 */
[----:B------:R-:W5:Y:S08]  /*0080*/  LDC.64 R16, c[0x0][0x220] ;  /* 0x00008800ff107b82 */ /* 0x000f700000000a00 */
[----:B------:R-:W4:Y:S01]  /*0090*/  LDC.64 R26, c[0x0][0x228] ;  /* 0x00008a00ff1a7b82 */ /* 0x000f220000000a00 */
[----:B-1----:R-:W-:Y:S01]  /*00a0*/  IMAD.SHL.U32 R23, R4, 0x8, RZ ;  /* 0x0000000804177824 */ /* 0x002fe200078e00ff */
[----:B------:R-:W-:-:S04]  /*00b0*/  SHF.R.U32.HI R10, RZ, 0x5, R4 ;  /* 0x00000005ff0a7819 */ /* 0x000fc80000011604 */
[----:B------:R-:W-:Y:S02]  /*00c0*/  LOP3.LUT R3, R23, 0xf8, RZ, 0xc0, !PT ;  /* 0x000000f817037812 */ /* 0x000fe400078ec0ff */
[----:B------:R-:W-:Y:S01]  /*00d0*/  SGXT.U32 R10, R10, 0x2 ;  /* 0x000000020a0a781a */ /* 0x000fe20000000000 */
[----:B---3--:R-:W-:Y:S01]  /*00e0*/  IMAD.SHL.U32 R5, R7, 0x4, RZ ;  /* 0x0000000407057824 */ /* 0x008fe200078e00ff */
[----:B--2---:R-:W-:-:S04]  /*00f0*/  PRMT R0, R3, 0x6540, R6 ;  /* 0x0000654003007816 */ /* 0x004fc80000000006 */
[C---:B------:R-:W-:Y:S01]  /*0100*/  LOP3.LUT R8, R0.reuse, 0x4, RZ, 0xfc, !PT ;  /* 0x0000000400087812 */ /* 0x040fe200078efcff */
[----:B------:R-:W-:Y:S01]  /*0110*/  IMAD.HI R2, R0, 0x66666667, RZ ;  /* 0x6666666700027827 */ /* 0x000fe200078e02ff */
[----:B------:R-:W-:-:S03]  /*0120*/  LOP3.LUT R10, R5, R10, RZ, 0xfc, !PT ;  /* 0x0000000a050a7212 */ /* 0x000fc600078efcff */
[----:B------:R-:W-:Y:S01]  /*0130*/  IMAD.HI R11, R8, 0x66666667, RZ ;  /* 0x66666667080b7827 */ /* 0x000fe200078e02ff */
[----:B------:R-:W-:Y:S02]  /*0140*/  SHF.R.U32.HI R3, RZ, 0x1f, R2 ;  /* 0x0000001fff037819 */ /* 0x000fe40000011602 */
[----:B------:R-:W-:Y:S02]  /*0150*/  ISETP.GE.AND P0, PT, R10, 0x4, PT ;  /* 0x000000040a00780c */ /* 0x000fe40003f06270 */
[----:B------:R-:W-:Y:S02]  /*0160*/  LEA.HI.SX32 R9, R2, R3, 0x17 ;  /* 0x0000000302097211 */ /* 0x000fe400078fbaff */
[----:B------:R-:W1:Y:S01]  /*0170*/  LDC.64 R2, c[0x0][0x210] ;  /* 0x00008400ff027b82 */ /* 0x000e620000000a00 */
[----:B------:R-:W-:Y:S02]  /*0180*/  SHF.R.U32.HI R12, RZ, 0x1f, R11 ;  /* 0x0000001fff0c7819 */ /* 0x000fe4000001160b */
[----:B------:R-:W-:-:S02]  /*0190*/  IMAD R13, R9, 0x4, R10 ;  /* 0x00000004090d7824 */ /* 0x000fc400078e020a */
[----:B------:R-:W-:Y:S01]  /*01a0*/  LEA.HI.SX32 R11, R11, R12, 0x17 ;  /* 0x0000000c0b0b7211 */ /* 0x000fe200078fbaff */
[----:B------:R-:W-:Y:S02]  /*01b0*/  IMAD R0, R9, -0x500, R0 ;  /* 0xfffffb0009007824 */ /* 0x000fe400078e0200 */
[----:B------:R-:W-:Y:S01]  /*01c0*/  IMAD R9, R13, 0x500, RZ ;  /* 0x000005000d097824 */ /* 0x000fe200078e02ff */
[----:B------:R-:W-:Y:S01]  /*01d0*/  CS2R R12, SRZ ;  /* 0x00000000000c7805 */ /* 0x000fe2000001ff00 */
[----:B------:R-:W-:Y:S02]  /*01e0*/  IMAD R11, R11, -0x500, R8 ;  /* 0xfffffb000b0b7824 */ /* 0x000fe400078e0208 */
[--C-:B------:R-:W-:Y:S02]  /*01f0*/  IMAD.IADD R0, R0, 0x1, R9.reuse ;  /* 0x0000000100007824 */ /* 0x100fe400078e0209 */
[----:B------:R-:W-:Y:S01]  /*0200*/  IMAD.IADD R21, R11, 0x1, R9 ;  /* 0x000000010b157824 */ /* 0x000fe200078e0209 */
[----:B------:R-:W-:-:S02]  /*0210*/  CS2R R8, SRZ ;  /* 0x0000000000087805 */ /* 0x000fc4000001ff00 */
[----:B------:R-:W-:Y:S01]  /*0220*/  CS2R R10, SRZ ;  /* 0x00000000000a7805 */ /* 0x000fe2000001ff00 */
[----:B-1----:R-:W-:-:S04]  /*0230*/  IMAD.WIDE R20, R21, 0x4, R2 ;  /* 0x0000000415147825 */ /* 0x002fc800078e0202 */
[----:B------:R-:W-:Y:S01]  /*0240*/  IMAD.WIDE R18, R0, 0x4, R2 ;  /* 0x0000000400127825 */ /* 0x000fe200078e0202 */
[----:B------:R-:W2:Y:S04]  /*0250*/  @!P0 LDG.E.EL.128 R12, desc[UR6][R20.64] ;  /* 0x00000006140c8981 */ /* 0x000ea8000c2e1d00 */
[----:B------:R1:W3:Y:S01]  /*0260*/  @!P0 LDG.E.EL.128 R8, desc[UR6][R18.64] ;  /* 0x0000000612088981 */ /* 0x0002e2000c2e1d00 */
[----:B------:R-:W-:Y:S02]  /*0270*/  SHF.R.U32.HI R2, RZ, 0x2, R4 ;  /* 0x00000002ff027819 */ /* 0x000fe40000011604 */
[----:B------:R-:W-:Y:S02]  /*0280*/  LOP3.LUT R23, R23, 0x3f8, RZ, 0xc0, !PT ;  /* 0x000003f817177812 */ /* 0x000fe400078ec0ff */
[----:B------:R-:W-:Y:S01]  /*0290*/  LOP3.LUT R2, R2, 0x18, RZ, 0xc0, !PT ;  /* 0x0000001802027812 */ /* 0x000fe200078ec0ff */
[----:B------:R-:W-:Y:S01]  /*02a0*/  IMAD.SHL.U32 R3, R4, 0x2, RZ ;  /* 0x0000000204037824 */ /* 0x000fe200078e00ff */
[----:B----4-:R-:W-:-:S03]  /*02b0*/  UPRMT UR4, UR5, 0x654, UR4 ;  /* 0x0000065405047896 */ /* 0x010fc60008000004 */
[----:B-1----:R-:W-:Y:S01]  /*02c0*/  IMAD.IADD R18, R23, 0x1, R2 ;  /* 0x0000000117127824 */ /* 0x002fe200078e0202 */
[----:B------:R-:W-:-:S04]  /*02d0*/  LOP3.LUT R3, R3, 0xfe, RZ, 0xc0, !PT ;  /* 0x000000fe03037812 */ /* 0x000fc800078ec0ff */
[----:B------:R-:W-:Y:S02]  /*02e0*/  LEA R20, R18, UR4, 0x2 ;  /* 0x0000000412147c11 */ /* 0x000fe4000f8e10ff */
[----:B------:R-:W-:-:S05]  /*02f0*/  PRMT R22, R3, 0x6540, R6 ;  /* 0x0000654003167816 */ /* 0x000fca0000000006 */
[----:B------:R-:W-:-:S05]  /*0300*/  IMAD.HI R24, R22, 0x66666667, RZ ;  /* 0x6666666716187827 */ /* 0x000fca00078e02ff */
[----:B------:R-:W-:-:S04]  /*0310*/  SHF.R.U32.HI R25, RZ, 0x1f, R24 ;  /* 0x0000001fff197819 */ /* 0x000fc80000011618 */
[----:B------:R-:W-:Y:S02]  /*0320*/  LEA.HI.SX32 R21, R24, R25, 0x17 ;  /* 0x0000001918157211 */ /* 0x000fe400078fbaff */
[----:B------:R-:W1:Y:S03]  /*0330*/  LDC.64 R24, c[0x0][0x230] ;  /* 0x00008c00ff187b82 */ /* 0x000e660000000a00 */
[----:B------:R-:W-:-:S04]  /*0340*/  IMAD R21, R21, -0x500, R22 ;  /* 0xfffffb0015157824 */ /* 0x000fc800078e0216 */
[C---:B-----5:R-:W-:Y:S02]  /*0350*/  IMAD.WIDE R18, R21.reuse, 0x4, R16 ;  /* 0x0000000415127825 */ /* 0x060fe400078e0210 */
[----:B------:R-:W4:Y:S02]  /*0360*/  LDC.64 R16, c[0x0][0x218] ;  /* 0x00008600ff107b82 */ /* 0x000f240000000a00 */
[----:B0-----:R-:W-:-:S04]  /*0370*/  IMAD.WIDE R26, R21, 0x4, R26 ;  /* 0x00000004151a7825 */ /* 0x001fc800078e021a */
[----:B----4-:R-:W-:-:S04]  /*0380*/  IMAD.WIDE R16, R21, 0x4, R16 ;  /* 0x0000000415107825 */ /* 0x010fc800078e0210 */
[----:B-1----:R-:W-:Y:S01]  /*0390*/  IMAD.WIDE R24, R21, 0x4, R24 ;  /* 0x0000000415187825 */ /* 0x002fe200078e0218 */
[----:B--2---:R-:W-:Y:S04]  /*03a0*/  STS.128 [R20+0x10], R12 ;  /* 0x0000100c14007388 */ /* 0x004fe80000000c00 */
[----:B---3--:R0:W-:Y:S01]  /*03b0*/  STS.128 [R20], R8 ;  /* 0x0000000814007388 */ /* 0x0081e20000000c00 */
[----:B------:R-:W-:Y:S06]  /*03c0*/  BAR.SYNC.DEFER_BLOCKING 0x0 ;  /* 0x0000000000007b1d */ /* 0x000fec0000010000 */
[----:B------:R-:W2:Y:S04]  /*03d0*/  LDG.E.EL.64 R18, desc[UR6][R18.64] ;  /* 0x0000000612127981 */ /* 0x000ea8000c2e1b00 */
[----:B------:R-:W3:Y:S04]  /*03e0*/  LDG.E.EL.64 R16, desc[UR6][R16.64] ;  /* 0x0000000610107981 */ /* 0x000ee8000c2e1b00 */
[----:B0-----:R0:W4:Y:S04]  /*03f0*/  LDG.E.EL.64 R8, desc[UR6][R26.64] ;  /* 0x000000061a087981 */ /* 0x001128000c2e1b00 */
[----:B------:R1:W4:Y:S01]  /*0400*/  LDG.E.EL.64 R10, desc[UR6][R24.64] ;  /* 0x00000006180a7981 */ /* 0x000322000c2e1b00 */
[----:B------:R-:W-:-:S05]  /*0410*/  LEA R22, R3, UR4, 0x2 ;  /* 0x0000000403167c11 */ /* 0x000fca000f8e10ff */
[----:B------:R-:W-:Y:S04]  /*0420*/  LDS.64 R12, [R22] ;  /* 0x00000000160c7984 */ /* 0x000fe80000000a00 */
[----:B------:R-:W3:Y:S01]  /*0430*/  LDS.64 R14, [R22+0x420] ;  /* 0x00042000160e7984 */ /* 0x000ee20000000a00 */
[----:B0-----:R-:W-:Y:S02]  /*0440*/  IMAD.MOV.U32 R26, RZ, RZ, 0x3e800000 ;  /* 0x3e800000ff1a7424 */ /* 0x001fe400078e00ff */
[----:B--2---:R-:W-:Y:S01]  /*0450*/  FADD R20, R18, 9.9999997473787516356e-06 ;  /* 0x3727c5ac12147421 */ /* 0x004fe20000000000 */
[----:B------:R-:W-:Y:S02]  /*0460*/  FADD R28, R19, 9.9999997473787516356e-06 ;  /* 0x3727c5ac131c7421 */ /* 0x000fe40000000000 */
[----:B------:R-:W0:Y:S01]  /*0470*/  LDS.64 R18, [R22+0x840] ;  /* 0x0008400016127984 */ /* 0x000e220000000a00 */
[----:B------:R2:W5:Y:S08]  /*0480*/  MUFU.SQRT R29, R20 ;  /* 0x00000014001d7308 */ /* 0x0005700000002000 */
[----:B------:R-:W1:Y:S01]  /*0490*/  MUFU.SQRT R28, R28 ;  /* 0x0000001c001c7308 */ /* 0x000e620000002000 */
[----:B--2---:R2:W0:Y:S01]  /*04a0*/  LDS.64 R20, [R22+0xc60] ;  /* 0x000c600016147984 */ /* 0x0044220000000a00 */
[----:B------:R-:W-:Y:S01]  /*04b0*/  BAR.SYNC.DEFER_BLOCKING 0x0 ;  /* 0x0000000000007b1d */ /* 0x000fe20000010000 */
[----:B-----5:R-:W-:-:S02]  /*04c0*/  FSETP.GT.AND P1, PT, R29, 8.50705917302346158658e+37, PT ;  /* 0x7e8000001d00780b */ /* 0x020fc40003f24000 */
[----:B------:R-:W-:Y:S02]  /*04d0*/  FSETP.GEU.AND P3, PT, R29, 1.175494350822287508e-38, PT ;  /* 0x008000001d00780b */ /* 0x000fe40003f6e000 */
[C---:B-1----:R-:W-:Y:S02]  /*04e0*/  FSETP.GT.AND P2, PT, R28.reuse, 8.50705917302346158658e+37, PT ;  /* 0x7e8000001c00780b */ /* 0x042fe40003f44000 */
[----:B------:R-:W-:-:S07]  /*04f0*/  FSETP.GEU.AND P4, PT, R28, 1.175494350822287508e-38, PT ;  /* 0x008000001c00780b */ /* 0x000fce0003f8e000 */
[----:B------:R-:W-:-:S04]  /*0500*/  @P1 FMUL R29, R29, 0.25 ;  /* 0x3e8000001d1d1820 */ /* 0x000fc80000400000 */
[----:B------:R-:W-:Y:S01]  /*0510*/  @!P3 FMUL R29, R29, 16777216 ;  /* 0x4b8000001d1db820 */ /* 0x000fe20000400000 */
[----:B------:R-:W-:-:S03]  /*0520*/  @P2 FMUL R28, R28, 0.25 ;  /* 0x3e8000001c1c2820 */ /* 0x000fc60000400000 */
[----:B------:R-:W1:Y:S01]  /*0530*/  MUFU.RCP R24, R29 ;  /* 0x0000001d00187308 */ /* 0x000e620000001000 */
[----:B------:R-:W-:Y:S01]  /*0540*/  @!P4 FMUL R28, R28, 16777216 ;  /* 0x4b8000001c1cc820 */ /* 0x000fe20000400000 */
[----:B------:R-:W-:Y:S01]  /*0550*/  FSEL R27, R26, 1, P1 ;  /* 0x3f8000001a1b7808 */ /* 0x000fe20000800000 */
[----:B--2---:R-:W-:-:S05]  /*0560*/  IMAD.SHL.U32 R22, R4, 0x4, RZ ;  /* 0x0000000404167824 */ /* 0x004fca00078e00ff */
[----:B------:R-:W2:Y:S01]  /*0570*/  MUFU.RCP R25, R28 ;  /* 0x0000001c00197308 */ /* 0x000ea20000001000 */
[----:B------:R-:W-:Y:S01]  /*0580*/  @!P3 FMUL R27, R27, 16777216 ;  /* 0x4b8000001b1bb820 */ /* 0x000fe20000400000 */
[----:B------:R-:W-:Y:S02]  /*0590*/  LOP3.LUT R22, R22, 0x1fc, RZ, 0xc0, !PT ;  /* 0x000001fc16167812 */ /* 0x000fe400078ec0ff */
[----:B------:R-:W-:Y:S01]  /*05a0*/  FSEL R26, R26, 1, P2 ;  /* 0x3f8000001a1a7808 */ /* 0x000fe20001000000 */
[----:B-1----:R-:W-:Y:S02]  /*05b0*/  FMUL R24, R24, R27 ;  /* 0x0000001b18187220 */ /* 0x002fe40000400000 */
[----:B------:R-:W-:Y:S02]  /*05c0*/  VIADD R27, R22, UR4 ;  /* 0x00000004161b7c36 */ /* 0x000fe40008000000 */
[----:B------:R-:W-:Y:S01]  /*05d0*/  @!P4 FMUL R26, R26, 16777216 ;  /* 0x4b8000001a1ac820 */ /* 0x000fe20000400000 */
[----:B---3--:R-:W-:Y:S01]  /*05e0*/  FADD R29, R14, -R16 ;  /* 0x800000100e1d7221 */ /* 0x008fe20000000000 */
[----:B------:R-:W-:-:S02]  /*05f0*/  IMAD R22, R22, 0x4, R27 ;  /* 0x0000000416167824 */ /* 0x000fc400078e021b */
[--C-:B------:R-:W-:Y:S01]  /*0600*/  FADD R27, R12, -R16.reuse ;  /* 0x800000100c1b7221 */ /* 0x100fe20000000000 */
[--C-:B------:R-:W-:Y:S01]  /*0610*/  FADD R12, R13, -R17.reuse ;  /* 0x800000110d0c7221 */ /* 0x100fe20000000000 */
[----:B--2---:R-:W-:Y:S01]  /*0620*/  FMUL R25, R25, R26 ;  /* 0x0000001a19197220 */ /* 0x004fe20000400000 */
[--C-:B------:R-:W-:Y:S01]  /*0630*/  FADD R14, R15, -R17.reuse ;  /* 0x800000110f0e7221 */ /* 0x100fe20000000000 */
[--C-:B0-----:R-:W-:Y:S01]  /*0640*/  FADD R18, R18, -R16.reuse ;  /* 0x8000001012127221 */ /* 0x101fe20000000000 */
[----:B------:R-:W-:Y:S01]  /*0650*/  FADD R20, R20, -R16 ;  /* 0x8000001014147221 */ /* 0x000fe20000000000 */
[--C-:B------:R-:W-:Y:S01]  /*0660*/  FADD R16, R19, -R17.reuse ;  /* 0x8000001113107221 */ /* 0x100fe20000000000 */
[C---:B------:R-:W-:Y:S01]  /*0670*/  FMUL R12, R25.reuse, R12 ;  /* 0x0000000c190c7220 */ /* 0x040fe20000400000 */
[----:B------:R-:W-:Y:S01]  /*0680*/  FMUL R14, R25, R14 ;  /* 0x0000000e190e7220 */ /* 0x000fe20000400000 */
[----:B------:R-:W-:Y:S01]  /*0690*/  FADD R26, R21, -R17 ;  /* 0x80000011151a7221 */ /* 0x000fe20000000000 */
[C---:B------:R-:W-:Y:S01]  /*06a0*/  FMUL R15, R24.reuse, R27 ;  /* 0x0000001b180f7220 */ /* 0x040fe20000400000 */
[C---:B------:R-:W-:Y:S01]  /*06b0*/  FMUL R13, R24.reuse, R29 ;  /* 0x0000001d180d7220 */ /* 0x040fe20000400000 */
[C---:B------:R-:W-:Y:S01]  /*06c0*/  FMUL R19, R24.reuse, R18 ;  /* 0x0000001218137220 */ /* 0x040fe20000400000 */
[----:B------:R-:W-:Y:S01]  /*06d0*/  FMUL R17, R24, R20 ;  /* 0x0000001418117220 */ /* 0x000fe20000400000 */
[----:B------:R-:W-:Y:S01]  /*06e0*/  FMUL R16, R25, R16 ;  /* 0x0000001019107220 */ /* 0x000fe20000400000 */
[C-C-:B----4-:R-:W-:Y:S01]  /*06f0*/  FFMA R12, R9.reuse, R12, R11.reuse ;  /* 0x0000000c090c7223 */ /* 0x150fe2000000000b */
[--C-:B------:R-:W-:Y:S01]  /*0700*/  FFMA R14, R9, R14, R11.reuse ;  /* 0x0000000e090e7223 */ /* 0x100fe2000000000b */
[----:B------:R-:W-:Y:S01]  /*0710*/  FMUL R26, R25, R26 ;  /* 0x0000001a191a7220 */ /* 0x000fe20000400000 */
[C-C-:B------:R-:W-:Y:S01]  /*0720*/  FFMA R15, R8.reuse, R15, R10.reuse ;  /* 0x0000000f080f7223 */ /* 0x140fe2000000000a */
[C-C-:B------:R-:W-:Y:S01]  /*0730*/  FFMA R13, R8.reuse, R13, R10.reuse ;  /* 0x0000000d080d7223 */ /* 0x140fe2000000000a */
[C-C-:B------:R-:W-:Y:S01]  /*0740*/  FFMA R24, R8.reuse, R19, R10.reuse ;  /* 0x0000001308187223 */ /* 0x140fe2000000000a */
[----:B------:R-:W-:Y:S01]  /*0750*/  FFMA R17, R8, R17, R10 ;  /* 0x0000001108117223 */ /* 0x000fe2000000000a */
[C-C-:B------:R-:W-:Y:S01]  /*0760*/  FFMA R8, R9.reuse, R16, R11.reuse ;  /* 0x0000001009087223 */ /* 0x140fe2000000000b */
[----:B------:R-:W-:Y:S01]  /*0770*/  FFMA R9, R9, R26, R11 ;  /* 0x0000001a09097223 */ /* 0x000fe2000000000b */
[----:B------:R-:W-:-:S02]  /*0780*/  FSETP.GEU.AND P6, PT, R12, RZ, PT ;  /* 0x000000ff0c00720b */ /* 0x000fc40003fce000 */
[----:B------:R-:W-:Y:S01]  /*0790*/  FSETP.GEU.AND P4, PT, R14, RZ, PT ;  /* 0x000000ff0e00720b */ /* 0x000fe20003f8e000 */
[----:B------:R-:W-:Y:S01]  /*07a0*/  VIADD R18, R23, UR4 ;  /* 0x0000000417127c36 */ /* 0x000fe20008000000 */
[----:B------:R-:W-:Y:S02]  /*07b0*/  FSEL R19, R12, RZ, P6 ;  /* 0x000000ff0c137208 */ /* 0x000fe40003000000 */
[----:B------:R-:W-:Y:S02]  /*07c0*/  FSEL R20, R14, RZ, P4 ;  /* 0x000000ff0e147208 */ /* 0x000fe40002000000 */
[----:B------:R-:W-:Y:S02]  /*07d0*/  FSETP.GEU.AND P5, PT, R15, RZ, PT ;  /* 0x000000ff0f00720b */ /* 0x000fe40003fae000 */
[----:B------:R-:W-:Y:S02]  /*07e0*/  FSETP.GEU.AND P1, PT, R13, RZ, PT ;  /* 0x000000ff0d00720b */ /* 0x000fe40003f2e000 */
[----:B------:R-:W-:-:S02]  /*07f0*/  FSETP.GEU.AND P3, PT, R8, RZ, PT ;  /* 0x000000ff0800720b */ /* 0x000fc40003f6e000 */
[----:B------:R-:W-:Y:S02]  /*0800*/  FSETP.GEU.AND P2, PT, R24, RZ, PT ;  /* 0x000000ff1800720b */ /* 0x000fe40003f4e000 */
[----:B------:R-:W-:Y:S02]  /*0810*/  FSETP.GEU.AND P4, PT, R17, RZ, PT ;  /* 0x000000ff1100720b */ /* 0x000fe40003f8e000 */
[----:B------:R-:W-:Y:S01]  /*0820*/  FSETP.GEU.AND P6, PT, R9, RZ, PT ;  /* 0x000000ff0900720b */ /* 0x000fe20003fce000 */
[----:B------:R-:W-:Y:S01]  /*0830*/  IMAD R27, R23, 0x4, R18 ;  /* 0x00000004171b7824 */ /* 0x000fe200078e0212 */
[----:B------:R-:W-:Y:S02]  /*0840*/  FSEL R16, R15, RZ, P5 ;  /* 0x000000ff0f107208 */ /* 0x000fe40002800000 */
[----:B------:R-:W-:Y:S02]  /*0850*/  FSEL R21, R17, RZ, P4 ;  /* 0x000000ff11157208 */ /* 0x000fe40002000000 */
[----:B------:R-:W-:-:S02]  /*0860*/  FSEL R23, R8, RZ, P3 ;  /* 0x000000ff08177208 */ /* 0x000fc40001800000 */
[----:B------:R-:W-:Y:S02]  /*0870*/  FSEL R24, R24, RZ, P2 ;  /* 0x000000ff18187208 */ /* 0x000fe40001000000 */
[----:B------:R-:W-:Y:S02]  /*0880*/  FSEL R26, R13, RZ, P1 ;  /* 0x000000ff0d1a7208 */ /* 0x000fe40000800000 */
[----:B------:R-:W-:Y:S01]  /*0890*/  FSEL R25, R9, RZ, P6 ;  /* 0x000000ff09197208 */ /* 0x000fe20003000000 */
[----:B------:R-:W-:Y:S04]  /*08a0*/  STS [R27+0xc], R21 ;  /* 0x00000c151b007388 */ /* 0x000fe80000000800 */
[----:B------:R-:W-:Y:S04]  /*08b0*/  STS [R27+0x1c], R23 ;  /* 0x00001c171b007388 */ /* 0x000fe80000000800 */
[----:B------:R-:W-:Y:S04]  /*08c0*/  STS [R27+0x8], R24 ;  /* 0x000008181b007388 */ /* 0x000fe80000000800 */
[----:B------:R-:W-:Y:S04]  /*08d0*/  STS [R27+0x18], R20 ;  /* 0x000018141b007388 */ /* 0x000fe80000000800 */
[----:B------:R-:W-:Y:S04]  /*08e0*/  STS [R27+0x4], R26 ;  /* 0x0000041a1b007388 */ /* 0x000fe80000000800 */
[----:B------:R-:W-:Y:S04]  /*08f0*/  STS [R27+0x14], R19 ;  /* 0x000014131b007388 */ /* 0x000fe80000000800 */
[----:B------:R0:W-:Y:S04]  /*0900*/  STS [R27], R16 ;  /* 0x000000101b007388 */ /* 0x0001e80000000800 */
[----:B------:R1:W-:Y:S01]  /*0910*/  STS [R27+0x20], R25 ;  /* 0x000020191b007388 */ /* 0x0003e20000000800 */
[----:B------:R-:W-:Y:S01]  /*0920*/  BAR.SYNC.DEFER_BLOCKING 0x0 ;  /* 0x0000000000007b1d */ /* 0x000fe20000010000 */
[----:B------:R-:W-:-:S07]  /*0930*/  FSETP.GTU.AND P3, PT, R16, RZ, PT ;  /* 0x000000ff1000720b */ /* 0x000fce0003f6c000 */
[----:B0-----:R-:W0:Y:S01]  /*0940*/  LDC.64 R16, c[0x0][0x238] ;  /* 0x00008e00ff107b82 */ /* 0x001e220000000a00 */
[----:B-1----:R-:W-:Y:S01]  /*0950*/  LOP3.LUT R27, R4, 0x7f, RZ, 0xc0, !PT ;  /* 0x0000007f041b7812 */ /* 0x002fe200078ec0ff */
[----:B------:R-:W-:Y:S04]  /*0960*/  LDS R8, [R22] ;  /* 0x0000000016087984 */ /* 0x000fe80000000800 */
[----:B------:R-:W-:Y:S04]  /*0970*/  LDS R9, [R22+0x4] ;  /* 0x0000040016097984 */ /* 0x000fe80000000800 */
[----:B------:R-:W-:Y:S04]  /*0980*/  LDS R10, [R22+0x8] ;  /* 0x00000800160a7984 */ /* 0x000fe80000000800 */
[----:B------:R-:W1:Y:S04]  /*0990*/  LDS R11, [R22+0xc] ;  /* 0x00000c00160b7984 */ /* 0x000e680000000800 */
[----:B------:R-:W-:Y:S04]  /*09a0*/  LDS R12, [R22+0xa00] ;  /* 0x000a0000160c7984 */ /* 0x000fe80000000800 */
[----:B------:R-:W-:Y:S04]  /*09b0*/  LDS R13, [R22+0xa04] ;  /* 0x000a0400160d7984 */ /* 0x000fe80000000800 */
[----:B------:R-:W-:Y:S04]  /*09c0*/  LDS R14, [R22+0xa08] ;  /* 0x000a0800160e7984 */ /* 0x000fe80000000800 */
[----:B------:R-:W2:Y:S01]  /*09d0*/  LDS R15, [R22+0xa0c] ;  /* 0x000a0c00160f7984 */ /* 0x000ea20000000800 */
[----:B------:R-:W-:-:S02]  /*09e0*/  PRMT R6, R27, 0x6540, R6 ;  /* 0x000065401b067816 */ /* 0x000fc40000000006 */
[----:B------:R-:W-:-:S03]  /*09f0*/  FSETP.GTU.AND P2, PT, R19, RZ, PT ;  /* 0x000000ff1300720b */ /* 0x000fc60003f4c000 */
[----:B------:R-:W-:Y:S01]  /*0a00*/  IMAD.IADD R7, R6, 0x1, R7 ;  /* 0x0000000106077824 */ /* 0x000fe200078e0207 */
[----:B------:R-:W-:-:S03]  /*0a10*/  ISETP.GE.AND P1, PT, R5, 0x4, PT ;  /* 0x000000040500780c */ /* 0x000fc60003f26270 */
[----:B------:R-:W-:Y:S01]  /*0a20*/  IMAD.SHL.U32 R7, R7, 0x4, RZ ;  /* 0x0000000407077824 */ /* 0x000fe200078e00ff */
[----:B------:R-:W-:Y:S02]  /*0a30*/  SEL R4, RZ, 0x1, P3 ;  /* 0x00000001ff047807 */ /* 0x000fe40001800000 */
[----:B------:R-:W-:Y:S01]  /*0a40*/  SEL R5, RZ, 0x1, P2 ;  /* 0x00000001ff057807 */ /* 0x000fe20001000000 */
[----:B------:R-:W-:-:S03]  /*0a50*/  VIADD R19, R7, 0x200 ;  /* 0x0000020007137836 */ /* 0x000fc60000000000 */
[----:B------:R-:W-:Y:S01]  /*0a60*/  PRMT R6, R5, 0x7604, R4 ;  /* 0x0000760405067816 */ /* 0x000fe20000000004 */
[----:B0-----:R-:W-:-:S04]  /*0a70*/  IMAD.WIDE R4, R7, 0x4, R16 ;  /* 0x0000000407047825 */ /* 0x001fc800078e0210 */
[----:B------:R-:W-:Y:S01]  /*0a80*/  IMAD.WIDE R16, R19, 0x4, R16 ;  /* 0x0000000413107825 */ /* 0x000fe200078e0210 */
[----:B-1----:R-:W-:Y:S01]  /*0a90*/  @!P1 STG.E.128 desc[UR6][R4.64], R8 ;  /* 0x0000000804009986 */ /* 0x002fe2000c101d06 */
[----:B------:R-:W-:Y:S02]  /*0aa0*/  FSETP.GTU.AND P6, PT, R26, RZ, PT ;  /* 0x000000ff1a00720b */ /* 0x000fe40003fcc000 */
[----:B------:R-:W-:Y:S01]  /*0ab0*/  IMAD.IADD R2, R2, 0x1, R18 ;  /* 0x0000000102027824 */ /* 0x000fe200078e0212 */
[----:B------:R-:W-:Y:S02]  /*0ac0*/  FSETP.GTU.AND P2, PT, R20, RZ, PT ;  /* 0x000000ff1400720b */ /* 0x000fe40003f4c000 */
[----:B------:R-:W-:Y:S01]  /*0ad0*/  SEL R18, RZ, 0x1, P6 ;  /* 0x00000001ff127807 */ /* 0x000fe20003000000 */
[----:B--2---:R-:W-:Y:S01]  /*0ae0*/  @!P1 STG.E.128 desc[UR6][R16.64], R12 ;  /* 0x0000000c10009986 */ /* 0x004fe2000c101d06 */
[----:B------:R-:W-:Y:S01]  /*0af0*/  BAR.SYNC.DEFER_BLOCKING 0x0 ;  /* 0x0000000000007b1d */ /* 0x000fe20000010000 */
[----:B------:R-:W-:-:S02]  /*0b00*/  FSETP.GTU.AND P3, PT, R23, RZ, PT ;  /* 0x000000ff1700720b */ /* 0x000fc40003f6c000 */
[----:B------:R-:W-:Y:S02]  /*0b10*/  FSETP.GTU.AND P4, PT, R24, RZ, PT ;  /* 0x000000ff1800720b */ /* 0x000fe40003f8c000 */
[----:B------:R-:W-:Y:S02]  /*0b20*/  FSETP.GTU.AND P5, PT, R21, RZ, PT ;  /* 0x000000ff1500720b */ /* 0x000fe40003fac000 */
[----:B------:R-:W-:Y:S02]  /*0b30*/  FSETP.GTU.AND P6, PT, R25, RZ, PT ;  /* 0x000000ff1900720b */ /* 0x000fe40003fcc000 */
[----:B------:R-:W-:Y:S02]  /*0b40*/  SEL R7, RZ, 0x1, P2 ;  /* 0x00000001ff077807 */ /* 0x000fe40001000000 */
[----:B------:R-:W-:Y:S02]  /*0b50*/  SEL R20, RZ, 0x1, P4 ;  /* 0x00000001ff147807 */ /* 0x000fe40002000000 */
[----:B------:R-:W-:-:S02]  /*0b60*/  SEL R21, RZ, 0x1, P3 ;  /* 0x00000001ff157807 */ /* 0x000fc40001800000 */
[----:B------:R-:W-:Y:S02]  /*0b70*/  SEL R22, RZ, 0x1, P5 ;  /* 0x00000001ff167807 */ /* 0x000fe40002800000 */
[----:B------:R-:W-:Y:S02]  /*0b80*/  SEL R23, RZ, 0x1, P6 ;  /* 0x00000001ff177807 */ /* 0x000fe40003000000 */
[----:B------:R-:W-:Y:S02]  /*0b90*/  PRMT R24, R7, 0x7604, R18 ;  /* 0x0000760407187816 */ /* 0x000fe40000000012 */
[----:B------:R-:W-:Y:S02]  /*0ba0*/  PRMT R26, R21, 0x7604, R20 ;  /* 0x00007604151a7816 */ /* 0x000fe40000000014 */
[----:B------:R-:W-:Y:S01]  /*0bb0*/  PRMT R22, R23, 0x7604, R22 ;  /* 0x0000760417167816 */ /* 0x000fe20000000016 */
[----:B------:R-:W-:Y:S04]  /*0bc0*/  STS.U16 [R3+UR4], R6 ;  /* 0x0000000603007988 */ /* 0x000fe80008000404 */
[----:B------:R-:W-:Y:S04]  /*0bd0*/  STS.U16 [R3+UR4+0x108], R24 ;  /* 0x0001081803007988 */ /* 0x000fe80008000404 */
[----:B------:R-:W-:Y:S04]  /*0be0*/  STS.U16 [R3+UR4+0x210], R26 ;  /* 0x0002101a03007988 */ /* 0x000fe80008000404 */
[----:B------:R-:W-:Y:S01]  /*0bf0*/  STS.U16 [R3+UR4+0x318], R22 ;  /* 0x0003181603007988 */ /* 0x000fe20008000404 */
[----:B------:R-:W-:Y:S01]  /*0c00*/  ULDC.64 UR4, c[0x0][0x240] ;  /* 0x0000900000047ab9 */ /* 0x000fe20000000a00 */
[----:B------:R-:W-:Y:S06]  /*0c10*/  BAR.SYNC.DEFER_BLOCKING 0x0 ;  /* 0x0000000000007b1d */ /* 0x000fec0000010000 */
[----:B------:R-:W0:Y:S02]  /*0c20*/  LDS.64 R18, [R2] ;  /* 0x0000000002127984 */ /* 0x000e240000000a00 */
[----:B0-----:R-:W-:-:S02]  /*0c30*/  PRMT R7, R18, 0x7772, RZ ;  /* 0x0000777212077816 */ /* 0x001fc400000000ff */
[----:B------:R-:W-:Y:S02]  /*0c40*/  PRMT R20, R18, 0x7771, RZ ;  /* 0x0000777112147816 */ /* 0x000fe400000000ff */
[C---:B------:R-:W-:Y:S02]  /*0c50*/  PRMT R5, R19.reuse, 0x7772, RZ ;  /* 0x0000777213057816 */ /* 0x040fe400000000ff */
[----:B------:R-:W-:Y:S02]  /*0c60*/  PRMT R7, R20, 0x5410, R7 ;  /* 0x0000541014077816 */ /* 0x000fe40000000007 */
[----:B------:R-:W-:Y:S02]  /*0c70*/  PRMT R6, R19, 0x7771, RZ ;  /* 0x0000777113067816 */ /* 0x000fe400000000ff */
[----:B------:R-:W-:Y:S02]  /*0c80*/  PRMT R4, R18, 0x7770, RZ ;  /* 0x0000777012047816 */ /* 0x000fe400000000ff */
[----:B------:R-:W-:-:S02]  /*0c90*/  LOP3.LUT R7, R7, 0x10001, RZ, 0xc0, !PT ;  /* 0x0001000107077812 */ /* 0x000fc400078ec0ff */
[----:B------:R-:W-:Y:S02]  /*0ca0*/  PRMT R5, R6, 0x5410, R5 ;  /* 0x0000541006057816 */ /* 0x000fe40000000005 */
[----:B------:R-:W-:Y:S02]  /*0cb0*/  LOP3.LUT R4, R4, 0x1, RZ, 0xc0, !PT ;  /* 0x0000000104047812 */ /* 0x000fe400078ec0ff */
[----:B------:R-:W-:Y:S02]  /*0cc0*/  LOP3.LUT R3, R7, 0xffff, RZ, 0xc0, !PT ;  /* 0x0000ffff07037812 */ /* 0x000fe400078ec0ff */
[----:B------:R-:W-:Y:S02]  /*0cd0*/  LOP3.LUT R5, R5, 0x10001, RZ, 0xc0, !PT ;  /* 0x0001000105057812 */ /* 0x000fe400078ec0ff */
[----:B------:R-:W-:Y:S02]  /*0ce0*/  PRMT R2, R19, 0x7770, RZ ;  /* 0x0000777013027816 */ /* 0x000fe400000000ff */
[----:B------:R-:W-:-:S02]  /*0cf0*/  PRMT R9, R4, 0x3340, R3 ;  /* 0x0000334004097816 */ /* 0x000fc40000000003 */
[----:B------:R-:W-:Y:S02]  /*0d00*/  PRMT R3, R7, 0x7732, RZ ;  /* 0x0000773207037816 */ /* 0x000fe400000000ff */
[C---:B------:R-:W-:Y:S02]  /*0d10*/  PRMT R7, R5.reuse, 0x7732, RZ ;  /* 0x0000773205077816 */ /* 0x040fe400000000ff */
[----:B------:R-:W-:Y:S02]  /*0d20*/  LOP3.LUT R11, R2, 0x1, RZ, 0xc0, !PT ;  /* 0x00000001020b7812 */ /* 0x000fe400078ec0ff */
[----:B------:R-:W-:Y:S02]  /*0d30*/  SHF.R.U32.HI R18, RZ, 0x18, R18 ;  /* 0x00000018ff127819 */ /* 0x000fe40000011612 */
[----:B------:R-:W-:Y:S02]  /*0d40*/  SHF.R.U32.HI R6, RZ, 0x18, R19 ;  /* 0x00000018ff067819 */ /* 0x000fe40000011613 */
[----:B------:R-:W-:Y:S01]  /*0d50*/  LOP3.LUT R2, R5, 0xffff, RZ, 0xc0, !PT ;  /* 0x0000ffff05027812 */ /* 0x000fe200078ec0ff */
[----:B------:R-:W-:Y:S01]  /*0d60*/  IMAD.MOV.U32 R5, RZ, RZ, R7 ;  /* 0x000000ffff057224 */ /* 0x000fe200078e0007 */
[----:B------:R-:W-:-:S02]  /*0d70*/  SGXT.U32 R4, R18, 0x1 ;  /* 0x000000011204781a */ /* 0x000fc40000000000 */
[----:B------:R-:W-:Y:S02]  /*0d80*/  SGXT.U32 R6, R6, 0x1 ;  /* 0x000000010606781a */ /* 0x000fe40000000000 */
[----:B------:R-:W-:Y:S02]  /*0d90*/  PRMT R8, R11, 0x3340, R2 ;  /* 0x000033400b087816 */ /* 0x000fe40000000002 */
[----:B------:R-:W-:Y:S02]  /*0da0*/  IADD3 R2, P1, R0, UR4, RZ ;  /* 0x0000000400027c10 */ /* 0x000fe4000ff3e0ff */
[----:B------:R-:W-:Y:S02]  /*0db0*/  PRMT R4, R3, 0x3340, R4 ;  /* 0x0000334003047816 */ /* 0x000fe40000000004 */
[----:B------:R-:W-:Y:S02]  /*0dc0*/  PRMT R5, R5, 0x3340, R6 ;  /* 0x0000334005057816 */ /* 0x000fe40000000006 */
[----:B------:R-:W-:-:S02]  /*0dd0*/  LEA.HI.X.SX32 R3, R0, UR5, 0x1, P1 ;  /* 0x0000000500037c11 */ /* 0x000fc400088f0eff */
[----:B------:R-:W-:Y:S02]  /*0de0*/  PRMT R4, R9, 0x5410, R4 ;  /* 0x0000541009047816 */ /* 0x000fe40000000004 */
[----:B------:R-:W-:Y:S01]  /*0df0*/  PRMT R5, R8, 0x5410, R5 ;  /* 0x0000541008057816 */ /* 0x000fe20000000005 */
[----:B------:R-:W-:Y:S06]  /*0e00*/  @P0 EXIT ;  /* 0x000000000000094d */ /* 0x000fec0003800000 */
[----:B------:R-:W-:Y:S01]  /*0e10*/  STG.E.64 desc[UR6][R2.64], R4 ;  /* 0x0000000402007986 */ /* 0x000fe2000c101b06 */
[----:B------:R-:W-:Y:S05]  /*0e20*/  EXIT ;  /* 0x000000000000794d */ /* 0x000fea0003800000 */
.L_x_0:
[----:B------:R-:W-:-:S00]  /*0e30*/  BRA `(.L_x_0) ;  /* 0xfffffffc00fc7947 */ /* 0x000fc0000383ffff */
[----:B------:R-:W-:-:S00]  /*0e40*/  NOP ;  /* 0x0000000000007918 */ /* 0x000fc00000000000 */
        /* <DEDUP_REMOVED lines=11> */
.L_x_1:


//--------------------- .nv.global.init           --------------------------
	.section	.nv.global.init,"aw",@progbits
.nv.global.init:
	.type		_$_str,@object
	.size		_$_str,(_$_str_$_2 - _$_str)
_$_str:
        /*0000*/ 	.byte	0x5f, 0x5f, 0x43, 0x55, 0x44, 0x41, 0x5f, 0x46, 0x54, 0x5a, 0x00
	.type		_$_str_$_2,@object
	.size		_$_str_$_2,(.L_1 - _$_str_$_2)
_$_str_$_2:
        /*000b*/ 	.byte	0x5f, 0x5f, 0x43, 0x55, 0x44, 0x41, 0x5f, 0x50, 0x52, 0x45, 0x43, 0x5f, 0x53, 0x51, 0x52, 0x54
        /*001b*/ 	.byte	0x00
.L_1:


//--------------------- .nv.shared.triton_poi_fused__native_batch_norm_legit_no_training_relu_threshold_backward_30 --------------------------
	.section	.nv.shared.triton_poi_fused__native_batch_norm_legit_no_training_relu_threshold_backward_30,"aw",@nobits
	.sectionflags	@""
	.align	16
	.zero		1024


//--------------------- .nv.constant0.triton_poi_fused__native_batch_norm_legit_no_training_relu_threshold_backward_30 --------------------------
	.section	.nv.constant0.triton_poi_fused__native_batch_norm_legit_no_training_relu_threshold_backward_30,"a",@progbits
	.sectionflags	@""
	.align	4
.nv.constant0.triton_poi_fused__native_batch_norm_legit_no_training_relu_threshold_backward_30:
	.zero		592
